//
// Generated by NVIDIA NVVM Compiler
//
// Compiler Build ID: CL-36424714
// Cuda compilation tools, release 13.0, V13.0.88
// Based on NVVM 20.0.0
//

.version 9.0
.target sm_100
.address_size 64

	// .globl	_Z12MatMulSharedPfS_S_i
// _ZZ12MatMulSharedPfS_S_iE4Asub has been demoted
// _ZZ12MatMulSharedPfS_S_iE4Bsub has been demoted

.visible .entry _Z12MatMulSharedPfS_S_i(
	.param .u64 .ptr .align 1 _Z12MatMulSharedPfS_S_i_param_0,
	.param .u64 .ptr .align 1 _Z12MatMulSharedPfS_S_i_param_1,
	.param .u64 .ptr .align 1 _Z12MatMulSharedPfS_S_i_param_2,
	.param .u32 _Z12MatMulSharedPfS_S_i_param_3
)
{
	.reg .pred 	%p<8>;
	.reg .b32 	%r<45>;
	.reg .b32 	%f<63>;
	.reg .b64 	%rd<13>;
	// demoted variable
	.shared .align 4 .b8 _ZZ12MatMulSharedPfS_S_iE4Asub[1024];
	// demoted variable
	.shared .align 4 .b8 _ZZ12MatMulSharedPfS_S_iE4Bsub[1024];
	ld.param.u64 	%rd3, [_Z12MatMulSharedPfS_S_i_param_0];
	ld.param.u64 	%rd4, [_Z12MatMulSharedPfS_S_i_param_1];
	ld.param.u64 	%rd5, [_Z12MatMulSharedPfS_S_i_param_2];
	ld.param.u32 	%r24, [_Z12MatMulSharedPfS_S_i_param_3];
	mov.u32 	%r25, %ctaid.y;
	shl.b32 	%r26, %r25, 4;
	mov.u32 	%r42, %tid.y;
	add.s32 	%r2, %r26, %r42;
	mov.u32 	%r27, %ctaid.x;
	shl.b32 	%r3, %r27, 4;
	mov.u32 	%r40, %tid.x;
	add.s32 	%r5, %r3, %r40;
	setp.lt.s32 	%p1, %r24, 16;
	mov.f32 	%f62, 0f00000000;
	@%p1 bra 	$L__BB0_7;
	shl.b32 	%r28, %r42, 6;
	mov.u32 	%r29, _ZZ12MatMulSharedPfS_S_iE4Asub;
	add.s32 	%r6, %r29, %r28;
	shl.b32 	%r30, %r40, 2;
	add.s32 	%r7, %r6, %r30;
	mov.u32 	%r31, _ZZ12MatMulSharedPfS_S_iE4Bsub;
	add.s32 	%r9, %r31, %r30;
	add.s32 	%r8, %r9, %r28;
	shr.s32 	%r32, %r24, 31;
	shr.u32 	%r33, %r32, 28;
	add.s32 	%r34, %r24, %r33;
	shr.s32 	%r35, %r34, 4;
	neg.s32 	%r44, %r35;
	mad.lo.s32 	%r36, %r42, %r24, %r40;
	add.s32 	%r43, %r36, %r3;
	shl.b32 	%r12, %r24, 4;
	mad.lo.s32 	%r41, %r24, %r2, %r40;
	cvta.to.global.u64 	%rd1, %rd3;
	cvta.to.global.u64 	%rd2, %rd4;
	mov.f32 	%f62, 0f00000000;
$L__BB0_2:
	max.u32 	%r37, %r2, %r40;
	setp.ge.u32 	%p2, %r37, %r24;
	mov.f32 	%f60, 0f00000000;
	@%p2 bra 	$L__BB0_4;
	mul.wide.u32 	%rd6, %r41, 4;
	add.s64 	%rd7, %rd1, %rd6;
	ld.global.f32 	%f60, [%rd7];
$L__BB0_4:
	setp.ge.s32 	%p3, %r5, %r24;
	st.shared.f32 	[%r7], %f60;
	setp.ge.u32 	%p4, %r42, %r24;
	mov.f32 	%f61, 0f00000000;
	or.pred  	%p5, %p3, %p4;
	@%p5 bra 	$L__BB0_6;
	mul.wide.u32 	%rd8, %r43, 4;
	add.s64 	%rd9, %rd2, %rd8;
	ld.global.f32 	%f61, [%rd9];
$L__BB0_6:
	st.shared.f32 	[%r8], %f61;
	bar.sync 	0;
	ld.shared.f32 	%f12, [%r6];
	ld.shared.f32 	%f13, [%r9];
	fma.rn.f32 	%f14, %f12, %f13, %f62;
	ld.shared.f32 	%f15, [%r6+4];
	ld.shared.f32 	%f16, [%r9+64];
	fma.rn.f32 	%f17, %f15, %f16, %f14;
	ld.shared.f32 	%f18, [%r6+8];
	ld.shared.f32 	%f19, [%r9+128];
	fma.rn.f32 	%f20, %f18, %f19, %f17;
	ld.shared.f32 	%f21, [%r6+12];
	ld.shared.f32 	%f22, [%r9+192];
	fma.rn.f32 	%f23, %f21, %f22, %f20;
	ld.shared.f32 	%f24, [%r6+16];
	ld.shared.f32 	%f25, [%r9+256];
	fma.rn.f32 	%f26, %f24, %f25, %f23;
	ld.shared.f32 	%f27, [%r6+20];
	ld.shared.f32 	%f28, [%r9+320];
	fma.rn.f32 	%f29, %f27, %f28, %f26;
	ld.shared.f32 	%f30, [%r6+24];
	ld.shared.f32 	%f31, [%r9+384];
	fma.rn.f32 	%f32, %f30, %f31, %f29;
	ld.shared.f32 	%f33, [%r6+28];
	ld.shared.f32 	%f34, [%r9+448];
	fma.rn.f32 	%f35, %f33, %f34, %f32;
	ld.shared.f32 	%f36, [%r6+32];
	ld.shared.f32 	%f37, [%r9+512];
	fma.rn.f32 	%f38, %f36, %f37, %f35;
	ld.shared.f32 	%f39, [%r6+36];
	ld.shared.f32 	%f40, [%r9+576];
	fma.rn.f32 	%f41, %f39, %f40, %f38;
	ld.shared.f32 	%f42, [%r6+40];
	ld.shared.f32 	%f43, [%r9+640];
	fma.rn.f32 	%f44, %f42, %f43, %f41;
	ld.shared.f32 	%f45, [%r6+44];
	ld.shared.f32 	%f46, [%r9+704];
	fma.rn.f32 	%f47, %f45, %f46, %f44;
	ld.shared.f32 	%f48, [%r6+48];
	ld.shared.f32 	%f49, [%r9+768];
	fma.rn.f32 	%f50, %f48, %f49, %f47;
	ld.shared.f32 	%f51, [%r6+52];
	ld.shared.f32 	%f52, [%r9+832];
	fma.rn.f32 	%f53, %f51, %f52, %f50;
	ld.shared.f32 	%f54, [%r6+56];
	ld.shared.f32 	%f55, [%r9+896];
	fma.rn.f32 	%f56, %f54, %f55, %f53;
	ld.shared.f32 	%f57, [%r6+60];
	ld.shared.f32 	%f58, [%r9+960];
	fma.rn.f32 	%f62, %f57, %f58, %f56;
	bar.sync 	0;
	add.s32 	%r44, %r44, 1;
	setp.ne.s32 	%p6, %r44, 0;
	add.s32 	%r43, %r43, %r12;
	add.s32 	%r42, %r42, 16;
	add.s32 	%r41, %r41, 16;
	add.s32 	%r40, %r40, 16;
	@%p6 bra 	$L__BB0_2;
$L__BB0_7:
	max.s32 	%r38, %r2, %r5;
	setp.ge.s32 	%p7, %r38, %r24;
	@%p7 bra 	$L__BB0_9;
	mad.lo.s32 	%r39, %r24, %r2, %r5;
	cvta.to.global.u64 	%rd10, %rd5;
	mul.wide.s32 	%rd11, %r39, 4;
	add.s64 	%rd12, %rd10, %rd11;
	st.global.f32 	[%rd12], %f62;
$L__BB0_9:
	ret;

}


// ===== COMPILED SASS (sm_100) =====

	.target	sm_100

	.elftype	@"ET_EXEC"


//--------------------- .note.nv.tkinfo           --------------------------
	.section	.note.nv.tkinfo,"",@"SHT_NOTE"
	.sectionflags	@"SHF_NOTE_NV_TKINFO"
	.tkinfo
        /*0018*/ 	.word	0x00000002
        /*0030*/ 	.string	""
        /*0030*/ 	.string	"ptxas"
        /*0030*/ 	.string	"Cuda compilation tools, release 13.0, V13.0.88"
        /*0030*/ 	.string	"Build cuda_13.0.r13.0/compiler.36424714_0"
        /*0030*/ 	.string	"-arch sm_100 -m 64 "



//--------------------- .note.nv.cuinfo           --------------------------
	.section	.note.nv.cuinfo,"",@"SHT_NOTE"
	.sectionflags	@"SHF_NOTE_NV_CUINFO"
        /*0018*/ 	.short	0x0002
        /*001a*/ 	.short	0x0064
        /*001c*/ 	.short	0x0082
	.zero		2


//--------------------- .nv.info                  --------------------------
	.section	.nv.info,"",@"SHT_CUDA_INFO"
	.align	4


	//----- nvinfo : EIATTR_REGCOUNT
	.align		4
        /*0000*/ 	.byte	0x04, 0x2f
        /*0002*/ 	.short	(.L_1 - .L_0)
	.align		4
.L_0:
        /*0004*/ 	.word	index@(_Z12MatMulSharedPfS_S_i)
        /*0008*/ 	.word	0x00000020


	//----- nvinfo : EIATTR_FRAME_SIZE
	.align		4
.L_1:
        /*000c*/ 	.byte	0x04, 0x11
        /*000e*/ 	.short	(.L_3 - .L_2)
	.align		4
.L_2:
        /*0010*/ 	.word	index@(_Z12MatMulSharedPfS_S_i)
        /*0014*/ 	.word	0x00000000


	//----- nvinfo : EIATTR_MIN_STACK_SIZE
	.align		4
.L_3:
        /*0018*/ 	.byte	0x04, 0x12
        /*001a*/ 	.short	(.L_5 - .L_4)
	.align		4
.L_4:
        /*001c*/ 	.word	index@(_Z12MatMulSharedPfS_S_i)
        /*0020*/ 	.word	0x00000000
.L_5:


//--------------------- .nv.compat                --------------------------
	.section	.nv.compat,"",@"SHT_CUDA_COMPAT_INFO"
	.align	4
        /*0000*/ 	.byte	0x02, 0x09, 0x00, 0x00, 0x02, 0x02, 0x01, 0x00, 0x02, 0x05, 0x05, 0x00, 0x03, 0x07, 0x01, 0x01
        /*0010*/ 	.byte	0x02, 0x03, 0x00, 0x00, 0x02, 0x06, 0x01, 0x00, 0x04, 0x0b, 0x08, 0x00, 0x09, 0x00, 0x00, 0x00
        /*0020*/ 	.byte	0x00, 0x00, 0x00, 0x00


//--------------------- .nv.info._Z12MatMulSharedPfS_S_i --------------------------
	.section	.nv.info._Z12MatMulSharedPfS_S_i,"",@"SHT_CUDA_INFO"
	.sectionflags	@""
	.align	4


	//----- nvinfo : EIATTR_CUDA_API_VERSION
	.align		4
        /*0000*/ 	.byte	0x04, 0x37
        /*0002*/ 	.short	(.L_7 - .L_6)
.L_6:
        /*0004*/ 	.word	0x00000082


	//----- nvinfo : EIATTR_KPARAM_INFO
	.align		4
.L_7:
        /*0008*/ 	.byte	0x04, 0x17
        /*000a*/ 	.short	(.L_9 - .L_8)
.L_8:
        /*000c*/ 	.word	0x00000000
        /*0010*/ 	.short	0x0003
        /*0012*/ 	.short	0x0018
        /*0014*/ 	.byte	0x00, 0xf0, 0x11, 0x00


	//----- nvinfo : EIATTR_KPARAM_INFO
	.align		4
.L_9:
        /*0018*/ 	.byte	0x04, 0x17
        /*001a*/ 	.short	(.L_11 - .L_10)
.L_10:
        /*001c*/ 	.word	0x00000000
        /*0020*/ 	.short	0x0002
        /*0022*/ 	.short	0x0010
        /*0024*/ 	.byte	0x00, 0xf5, 0x21, 0x00


	//----- nvinfo : EIATTR_KPARAM_INFO
	.align		4
.L_11:
        /*0028*/ 	.byte	0x04, 0x17
        /*002a*/ 	.short	(.L_13 - .L_12)
.L_12:
        /*002c*/ 	.word	0x00000000
        /*0030*/ 	.short	0x0001
        /*0032*/ 	.short	0x0008
        /*0034*/ 	.byte	0x00, 0xf5, 0x21, 0x00


	//----- nvinfo : EIATTR_KPARAM_INFO
	.align		4
.L_13:
        /*0038*/ 	.byte	0x04, 0x17
        /*003a*/ 	.short	(.L_15 - .L_14)
.L_14:
        /*003c*/ 	.word	0x00000000
        /*0040*/ 	.short	0x0000
        /*0042*/ 	.short	0x0000
        /*0044*/ 	.byte	0x00, 0xf5, 0x21, 0x00


	//----- nvinfo : EIATTR_SPARSE_MMA_MASK
	.align		4
.L_15:
        /*0048*/ 	.byte	0x03, 0x50
        /*004a*/ 	.short	0x0000


	//----- nvinfo : EIATTR_MAXREG_COUNT
	.align		4
        /*004c*/ 	.byte	0x03, 0x1b
        /*004e*/ 	.short	0x00ff


	//----- nvinfo : EIATTR_NUM_BARRIERS
	.align		4
        /*0050*/ 	.byte	0x02, 0x4c
        /*0052*/ 	.byte	0x01
	.zero		1


	//----- nvinfo : EIATTR_MERCURY_ISA_VERSION
	.align		4
        /*0054*/ 	.byte	0x03, 0x5f
        /*0056*/ 	.short	0x0101


	//----- nvinfo : EIATTR_VRC_CTA_INIT_COUNT
	.align		4
        /*0058*/ 	.byte	0x02, 0x4a
	.zero		1
	.zero		1


	//----- nvinfo : EIATTR_EXIT_INSTR_OFFSETS
	.align		4
        /*005c*/ 	.byte	0x04, 0x1c
        /*005e*/ 	.short	(.L_17 - .L_16)


	//   ....[0]....
.L_16:
        /*0060*/ 	.word	0x000005d0


	//   ....[1]....
        /*0064*/ 	.word	0x00000620


	//----- nvinfo : EIATTR_CBANK_PARAM_SIZE
	.align		4
.L_17:
        /*0068*/ 	.byte	0x03, 0x19
        /*006a*/ 	.short	0x001c


	//----- nvinfo : EIATTR_PARAM_CBANK
	.align		4
        /*006c*/ 	.byte	0x04, 0x0a
        /*006e*/ 	.short	(.L_19 - .L_18)
	.align		4
.L_18:
        /*0070*/ 	.word	index@(.nv.constant0._Z12MatMulSharedPfS_S_i)
        /*0074*/ 	.short	0x0380
        /*0076*/ 	.short	0x001c


	//----- nvinfo : EIATTR_SW_WAR
	.align		4
.L_19:
        /*0078*/ 	.byte	0x04, 0x36
        /*007a*/ 	.short	(.L_21 - .L_20)
.L_20:
        /*007c*/ 	.word	0x00000008
.L_21:


//--------------------- .nv.callgraph             --------------------------
	.section	.nv.callgraph,"",@"SHT_CUDA_CALLGRAPH"
	.align	4
	.sectionentsize	8
	.align		4
        /*0000*/ 	.word	0x00000000
	.align		4
        /*0004*/ 	.word	0xffffffff
	.align		4
        /*0008*/ 	.word	0x00000000
	.align		4
        /*000c*/ 	.word	0xfffffffe
	.align		4
        /*0010*/ 	.word	0x00000000
	.align		4
        /*0014*/ 	.word	0xfffffffd
	.align		4
        /*0018*/ 	.word	0x00000000
	.align		4
        /*001c*/ 	.word	0xfffffffc


//--------------------- .text._Z12MatMulSharedPfS_S_i --------------------------
	.section	.text._Z12MatMulSharedPfS_S_i,"ax",@progbits
	.align	128
        .global         _Z12MatMulSharedPfS_S_i
        .type           _Z12MatMulSharedPfS_S_i,@function
        .size           _Z12MatMulSharedPfS_S_i,(.L_x_3 - _Z12MatMulSharedPfS_S_i)
        .other          _Z12MatMulSharedPfS_S_i,@"STO_CUDA_ENTRY STV_DEFAULT"
_Z12MatMulSharedPfS_S_i:
.text._Z12MatMulSharedPfS_S_i:
[----:B------:R-:W-:Y:S01]  /*0000*/  LDC R1, c[0x0][0x37c] ;  /* 0x0000df00ff017b82 */ /* 0x000fe20000000800 */
[----:B------:R-:W0:Y:S01]  /*0010*/  LDCU UR4, c[0x0][0x398] ;  /* 0x00007300ff0477ac */ /* 0x000e220008000800 */
[----:B------:R-:W1:Y:S01]  /*0020*/  S2R R2, SR_CTAID.Y ;  /* 0x0000000000027919 */ /* 0x000e620000002600 */
[----:B------:R-:W-:Y:S01]  /*0030*/  HFMA2 R23, -RZ, RZ, 0, 0 ;  /* 0x00000000ff177431 */ /* 0x000fe200000001ff */
[----:B------:R-:W2:Y:S01]  /*0040*/  LDCU.64 UR8, c[0x0][0x358] ;  /* 0x00006b00ff0877ac */ /* 0x000ea20008000a00 */
[----:B------:R-:W1:Y:S01]  /*0050*/  S2R R7, SR_TID.Y ;  /* 0x0000000000077919 */ /* 0x000e620000002200 */
[----:B------:R-:W3:Y:S01]  /*0060*/  S2R R4, SR_CTAID.X ;  /* 0x0000000000047919 */ /* 0x000ee20000002500 */
[----:B------:R-:W3:Y:S01]  /*0070*/  S2R R3, SR_TID.X ;  /* 0x0000000000037919 */ /* 0x000ee20000002100 */
[----:B0-----:R-:W-:-:S04]  /*0080*/  MOV R0, UR4 ;  /* 0x0000000400007c02 */ /* 0x001fc80008000f00 */
[----:B------:R-:W-:Y:S02]  /*0090*/  ISETP.GE.AND P0, PT, R0, 0x10, PT ;  /* 0x000000100000780c */ /* 0x000fe40003f06270 */
[----:B-1----:R-:W-:Y:S01]  /*00a0*/  LEA R2, R2, R7, 0x4 ;  /* 0x0000000702027211 */ /* 0x002fe200078e20ff */
[----:B---3--:R-:W-:-:S10]  /*00b0*/  IMAD R5, R4, 0x10, R3 ;  /* 0x0000001004057824 */ /* 0x008fd400078e0203 */
[----:B--2---:R-:W-:Y:S05]  /*00c0*/  @!P0 BRA `(.L_x_0) ;  /* 0x0000000400388947 */ /* 0x004fea0003800000 */
[----:B------:R-:W0:Y:S01]  /*00d0*/  S2UR UR6, SR_CgaCtaId ;  /* 0x00000000000679c3 */ /* 0x000e220000008800 */
[----:B------:R-:W-:Y:S01]  /*00e0*/  UMOV UR4, 0x400 ;  /* 0x0000040000047882 */ /* 0x000fe20000000000 */
[----:B------:R-:W-:Y:S01]  /*00f0*/  SHF.R.S32.HI R9, RZ, 0x1f, R0 ;  /* 0x0000001fff097819 */ /* 0x000fe20000011400 */
[----:B------:R-:W-:Y:S01]  /*0100*/  UIADD3 UR5, UPT, UPT, UR4, 0x400, URZ ;  /* 0x0000040004057890 */ /* 0x000fe2000fffe0ff */
[-CC-:B------:R-:W-:Y:S01]  /*0110*/  IMAD R17, R7, R0.reuse, R3.reuse ;  /* 0x0000000007117224 */ /* 0x180fe200078e0203 */
[----:B------:R-:W-:Y:S02]  /*0120*/  MOV R23, RZ ;  /* 0x000000ff00177202 */ /* 0x000fe40000000f00 */
[-C--:B------:R-:W-:Y:S01]  /*0130*/  LEA.HI R9, R9, R0.reuse, RZ, 0x4 ;  /* 0x0000000009097211 */ /* 0x080fe200078f20ff */
[----:B------:R-:W1:Y:S01]  /*0140*/  LDC R6, c[0x0][0x398] ;  /* 0x0000e600ff067b82 */ /* 0x000e620000000800 */
[----:B------:R-:W-:Y:S01]  /*0150*/  LEA R17, R4, R17, 0x4 ;  /* 0x0000001104117211 */ /* 0x000fe200078e20ff */
[----:B------:R-:W-:Y:S01]  /*0160*/  IMAD R4, R2, R0, R3 ;  /* 0x0000000002047224 */ /* 0x000fe200078e0203 */
[----:B------:R-:W-:-:S05]  /*0170*/  SHF.R.S32.HI R9, RZ, 0x4, R9 ;  /* 0x00000004ff097819 */ /* 0x000fca0000011409 */
[----:B------:R-:W-:Y:S01]  /*0180*/  IMAD.MOV R19, RZ, RZ, -R9 ;  /* 0x000000ffff137224 */ /* 0x000fe200078e0a09 */
[----:B0-----:R-:W-:Y:S02]  /*0190*/  ULEA UR4, UR6, UR4, 0x18 ;  /* 0x0000000406047291 */ /* 0x001fe4000f8ec0ff */
[----:B------:R-:W-:-:S04]  /*01a0*/  ULEA UR5, UR6, UR5, 0x18 ;  /* 0x0000000506057291 */ /* 0x000fc8000f8ec0ff */
[----:B------:R-:W-:Y:S02]  /*01b0*/  LEA R18, R7, UR4, 0x6 ;  /* 0x0000000407127c11 */ /* 0x000fe4000f8e30ff */
[C---:B------:R-:W-:Y:S02]  /*01c0*/  LEA R20, R3.reuse, UR5, 0x2 ;  /* 0x0000000503147c11 */ /* 0x040fe4000f8e10ff */
[----:B------:R-:W-:Y:S02]  /*01d0*/  LEA R21, R3, R18, 0x2 ;  /* 0x0000001203157211 */ /* 0x000fe400078e10ff */
[----:B------:R-:W-:-:S07]  /*01e0*/  LEA R16, R7, R20, 0x6 ;  /* 0x0000001407107211 */ /* 0x000fce00078e30ff */
.L_x_1:
[----:B-1----:R-:W-:Y:S01]  /*01f0*/  IMAD.MOV.U32 R0, RZ, RZ, R6 ;  /* 0x000000ffff007224 */ /* 0x002fe200078e0006 */
[----:B------:R-:W-:Y:S01]  /*0200*/  VIMNMX.U32 R9, PT, PT, R2, R3, !PT ;  /* 0x0000000302097248 */ /* 0x000fe20007fe0000 */
[----:B------:R-:W-:Y:S01]  /*0210*/  HFMA2 R27, -RZ, RZ, 0, 0 ;  /* 0x00000000ff1b7431 */ /* 0x000fe200000001ff */
[----:B------:R-:W-:Y:S02]  /*0220*/  MOV R22, RZ ;  /* 0x000000ff00167202 */ /* 0x000fe40000000f00 */
[-C--:B------:R-:W-:Y:S02]  /*0230*/  ISETP.GE.U32.AND P0, PT, R7, R0.reuse, PT ;  /* 0x000000000700720c */ /* 0x080fe40003f06070 */
[-C--:B------:R-:W-:Y:S02]  /*0240*/  ISETP.GE.U32.AND P1, PT, R9, R0.reuse, PT ;  /* 0x000000000900720c */ /* 0x080fe40003f26070 */
[----:B------:R-:W-:-:S11]  /*0250*/  ISETP.GE.OR P0, PT, R5, R0, P0 ;  /* 0x000000000500720c */ /* 0x000fd60000706670 */
[----:B------:R-:W0:Y:S08]  /*0260*/  @!P1 LDC.64 R10, c[0x0][0x380] ;  /* 0x0000e000ff0a9b82 */ /* 0x000e300000000a00 */
[----:B------:R-:W1:Y:S01]  /*0270*/  @!P0 LDC.64 R8, c[0x0][0x388] ;  /* 0x0000e200ff088b82 */ /* 0x000e620000000a00 */
[----:B0-----:R-:W-:-:S05]  /*0280*/  @!P1 IMAD.WIDE.U32 R10, R4, 0x4, R10 ;  /* 0x00000004040a9825 */ /* 0x001fca00078e000a */
[----:B------:R-:W2:Y:S01]  /*0290*/  @!P1 LDG.E R22, desc[UR8][R10.64] ;  /* 0x000000080a169981 */ /* 0x000ea2000c1e1900 */
[----:B-1----:R-:W-:-:S05]  /*02a0*/  @!P0 IMAD.WIDE.U32 R8, R17, 0x4, R8 ;  /* 0x0000000411088825 */ /* 0x002fca00078e0008 */
[----:B------:R-:W3:Y:S01]  /*02b0*/  @!P0 LDG.E R27, desc[UR8][R8.64] ;  /* 0x00000008081b8981 */ /* 0x000ee2000c1e1900 */
[----:B------:R-:W-:-:S04]  /*02c0*/  IADD3 R19, PT, PT, R19, 0x1, RZ ;  /* 0x0000000113137810 */ /* 0x000fc80007ffe0ff */
[----:B------:R-:W-:Y:S01]  /*02d0*/  ISETP.NE.AND P0, PT, R19, RZ, PT ;  /* 0x000000ff1300720c */ /* 0x000fe20003f05270 */
[----:B------:R-:W-:Y:S01]  /*02e0*/  VIADD R3, R3, 0x10 ;  /* 0x0000001003037836 */ /* 0x000fe20000000000 */
[----:B------:R-:W-:Y:S02]  /*02f0*/  IADD3 R7, PT, PT, R7, 0x10, RZ ;  /* 0x0000001007077810 */ /* 0x000fe40007ffe0ff */
[----:B------:R-:W-:Y:S02]  /*0300*/  IADD3 R4, PT, PT, R4, 0x10, RZ ;  /* 0x0000001004047810 */ /* 0x000fe40007ffe0ff */
[----:B------:R-:W-:Y:S01]  /*0310*/  LEA R17, R0, R17, 0x4 ;  /* 0x0000001100117211 */ /* 0x000fe200078e20ff */
[----:B--2---:R-:W-:Y:S04]  /*0320*/  STS [R21], R22 ;  /* 0x0000001615007388 */ /* 0x004fe80000000800 */
[----:B---3--:R-:W-:Y:S01]  /*0330*/  STS [R16], R27 ;  /* 0x0000001b10007388 */ /* 0x008fe20000000800 */
[----:B------:R-:W-:Y:S06]  /*0340*/  BAR.SYNC.DEFER_BLOCKING 0x0 ;  /* 0x0000000000007b1d */ /* 0x000fec0000010000 */
[----:B------:R-:W-:Y:S04]  /*0350*/  LDS R26, [R20] ;  /* 0x00000000141a7984 */ /* 0x000fe80000000800 */
[----:B------:R-:W0:Y:S04]  /*0360*/  LDS.128 R12, [R18] ;  /* 0x00000000120c7984 */ /* 0x000e280000000c00 */
[----:B------:R-:W1:Y:S04]  /*0370*/  LDS R29, [R20+0x40] ;  /* 0x00004000141d7984 */ /* 0x000e680000000800 */
[----:B------:R-:W2:Y:S04]  /*0380*/  LDS R25, [R20+0x80] ;  /* 0x0000800014197984 */ /* 0x000ea80000000800 */
[----:B------:R-:W3:Y:S04]  /*0390*/  LDS R24, [R20+0xc0] ;  /* 0x0000c00014187984 */ /* 0x000ee80000000800 */
[----:B------:R-:W-:Y:S04]  /*03a0*/  LDS.128 R8, [R18+0x10] ;  /* 0x0000100012087984 */ /* 0x000fe80000000c00 */
[----:B------:R-:W-:Y:S04]  /*03b0*/  LDS R22, [R20+0x140] ;  /* 0x0001400014167984 */ /* 0x000fe80000000800 */
[----:B------:R-:W-:Y:S01]  /*03c0*/  LDS R27, [R20+0x200] ;  /* 0x00020000141b7984 */ /* 0x000fe20000000800 */
[----:B0-----:R-:W-:-:S03]  /*03d0*/  FFMA R12, R12, R26, R23 ;  /* 0x0000001a0c0c7223 */ /* 0x001fc60000000017 */
[----:B------:R-:W0:Y:S01]  /*03e0*/  LDS R23, [R20+0x100] ;  /* 0x0001000014177984 */ /* 0x000e220000000800 */
[----:B-1----:R-:W-:-:S03]  /*03f0*/  FFMA R12, R29, R13, R12 ;  /* 0x0000000d1d0c7223 */ /* 0x002fc6000000000c */
[----:B------:R-:W-:Y:S01]  /*0400*/  LDS R26, [R20+0x1c0] ;  /* 0x0001c000141a7984 */ /* 0x000fe20000000800 */
[----:B--2---:R-:W-:-:S03]  /*0410*/  FFMA R13, R25, R14, R12 ;  /* 0x0000000e190d7223 */ /* 0x004fc6000000000c */
[----:B------:R-:W1:Y:S01]  /*0420*/  LDS R25, [R20+0x180] ;  /* 0x0001800014197984 */ /* 0x000e620000000800 */
[----:B---3--:R-:W-:-:S03]  /*0430*/  FFMA R13, R24, R15, R13 ;  /* 0x0000000f180d7223 */ /* 0x008fc6000000000d */
[----:B------:R-:W-:Y:S01]  /*0440*/  LDS R24, [R20+0x240] ;  /* 0x0002400014187984 */ /* 0x000fe20000000800 */
[----:B0-----:R-:W-:-:S03]  /*0450*/  FFMA R23, R8, R23, R13 ;  /* 0x0000001708177223 */ /* 0x001fc6000000000d */
[----:B------:R-:W0:Y:S01]  /*0460*/  LDS.128 R12, [R18+0x20] ;  /* 0x00002000120c7984 */ /* 0x000e220000000c00 */
[----:B------:R-:W-:-:S03]  /*0470*/  FFMA R22, R22, R9, R23 ;  /* 0x0000000916167223 */ /* 0x000fc60000000017 */
[----:B------:R-:W2:Y:S01]  /*0480*/  LDS R23, [R20+0x280] ;  /* 0x0002800014177984 */ /* 0x000ea20000000800 */
[----:B-1----:R-:W-:-:S03]  /*0490*/  FFMA R25, R25, R10, R22 ;  /* 0x0000000a19197223 */ /* 0x002fc60000000016 */
[----:B------:R-:W1:Y:S01]  /*04a0*/  LDS R22, [R20+0x2c0] ;  /* 0x0002c00014167984 */ /* 0x000e620000000800 */
[----:B------:R-:W-:-:S03]  /*04b0*/  FFMA R11, R26, R11, R25 ;  /* 0x0000000b1a0b7223 */ /* 0x000fc60000000019 */
[----:B------:R-:W-:Y:S01]  /*04c0*/  LDS R25, [R20+0x300] ;  /* 0x0003000014197984 */ /* 0x000fe20000000800 */
[----:B0-----:R-:W-:-:S03]  /*04d0*/  FFMA R27, R12, R27, R11 ;  /* 0x0000001b0c1b7223 */ /* 0x001fc6000000000b */
[----:B------:R-:W0:Y:S01]  /*04e0*/  LDS.128 R8, [R18+0x30] ;  /* 0x0000300012087984 */ /* 0x000e220000000c00 */
[----:B------:R-:W-:-:S03]  /*04f0*/  FFMA R24, R24, R13, R27 ;  /* 0x0000000d18187223 */ /* 0x000fc6000000001b */
[----:B------:R-:W3:Y:S04]  /*0500*/  LDS R27, [R20+0x340] ;  /* 0x00034000141b7984 */ /* 0x000ee80000000800 */
[----:B------:R-:W4:Y:S04]  /*0510*/  LDS R13, [R20+0x380] ;  /* 0x00038000140d7984 */ /* 0x000f280000000800 */
[----:B------:R-:W5:Y:S01]  /*0520*/  LDS R12, [R20+0x3c0] ;  /* 0x0003c000140c7984 */ /* 0x000f620000000800 */
[----:B--2---:R-:W-:-:S04]  /*0530*/  FFMA R23, R23, R14, R24 ;  /* 0x0000000e17177223 */ /* 0x004fc80000000018 */
[----:B-1----:R-:W-:-:S04]  /*0540*/  FFMA R15, R22, R15, R23 ;  /* 0x0000000f160f7223 */ /* 0x002fc80000000017 */
[----:B0-----:R-:W-:-:S04]  /*0550*/  FFMA R8, R8, R25, R15 ;  /* 0x0000001908087223 */ /* 0x001fc8000000000f */
[----:B---3--:R-:W-:-:S04]  /*0560*/  FFMA R8, R27, R9, R8 ;  /* 0x000000091b087223 */ /* 0x008fc80000000008 */
[----:B----4-:R-:W-:-:S04]  /*0570*/  FFMA R13, R13, R10, R8 ;  /* 0x0000000a0d0d7223 */ /* 0x010fc80000000008 */
[----:B-----5:R-:W-:Y:S01]  /*0580*/  FFMA R23, R12, R11, R13 ;  /* 0x0000000b0c177223 */ /* 0x020fe2000000000d */
[----:B------:R-:W-:Y:S06]  /*0590*/  BAR.SYNC.DEFER_BLOCKING 0x0 ;  /* 0x0000000000007b1d */ /* 0x000fec0000010000 */
[----:B------:R-:W-:Y:S05]  /*05a0*/  @P0 BRA `(.L_x_1) ;  /* 0xfffffffc00100947 */ /* 0x000fea000383ffff */
.L_x_0:
[----:B------:R-:W-:-:S04]  /*05b0*/  VIMNMX R3, PT, PT, R2, R5, !PT ;  /* 0x0000000502037248 */ /* 0x000fc80007fe0100 */
[----:B------:R-:W-:-:S13]  /*05c0*/  ISETP.GE.AND P0, PT, R3, R0, PT ;  /* 0x000000000300720c */ /* 0x000fda0003f06270 */
[----:B------:R-:W-:Y:S05]  /*05d0*/  @P0 EXIT ;  /* 0x000000000000094d */ /* 0x000fea0003800000 */
[----:B------:R-:W0:Y:S01]  /*05e0*/  LDC.64 R6, c[0x0][0x390] ;  /* 0x0000e400ff067b82 */ /* 0x000e220000000a00 */
[----:B------:R-:W-:-:S04]  /*05f0*/  IMAD R3, R2, R0, R5 ;  /* 0x0000000002037224 */ /* 0x000fc800078e0205 */
[----:B0-----:R-:W-:-:S05]  /*0600*/  IMAD.WIDE R2, R3, 0x4, R6 ;  /* 0x0000000403027825 */ /* 0x001fca00078e0206 */
[----:B------:R-:W-:Y:S01]  /*0610*/  STG.E desc[UR8][R2.64], R23 ;  /* 0x0000001702007986 */ /* 0x000fe2000c101908 */
[----:B------:R-:W-:Y:S05]  /*0620*/  EXIT ;  /* 0x000000000000794d */ /* 0x000fea0003800000 */
.L_x_2:
[----:B------:R-:W-:-:S00]  /*0630*/  BRA `(.L_x_2) ;  /* 0xfffffffc00fc7947 */ /* 0x000fc0000383ffff */
[----:B------:R-:W-:-:S00]  /*0640*/  NOP ;  /* 0x0000000000007918 */ /* 0x000fc00000000000 */
        /* <DEDUP_REMOVED lines=11> */
.L_x_3:


//--------------------- .nv.shared._Z12MatMulSharedPfS_S_i --------------------------
	.section	.nv.shared._Z12MatMulSharedPfS_S_i,"aw",@nobits
	.sectionflags	@""
	.align	4
.nv.shared._Z12MatMulSharedPfS_S_i:
	.zero		3072


//--------------------- .nv.shared.reserved.0     --------------------------
	.section	.nv.shared.reserved.0,"aw",@nobits
	.weak		__nv_reservedSMEM_offset_0_alias
	.size		__nv_reservedSMEM_offset_0_alias, 0, 64
	.other		__nv_reservedSMEM_offset_0_alias,@"STO_CUDA_RESERVED_SHARED STV_DEFAULT"
__nv_reservedSMEM_offset_0_alias:
	.zero		0
	.zero		64


//--------------------- .nv.constant0._Z12MatMulSharedPfS_S_i --------------------------
	.section	.nv.constant0._Z12MatMulSharedPfS_S_i,"a",@progbits
	.sectionflags	@""
	.align	4
.nv.constant0._Z12MatMulSharedPfS_S_i:
	.zero		924


//--------------------- SYMBOLS --------------------------

	.type		.nv.reservedSmem.offset0,@object
	.size		.nv.reservedSmem.offset0,0x4
	.type		.nv.reservedSmem.cap,@object
	.size		.nv.reservedSmem.cap,0x4
